//
// Generated by NVIDIA NVVM Compiler
//
// Compiler Build ID: CL-36424714
// Cuda compilation tools, release 13.0, V13.0.88
// Based on NVVM 20.0.0
//

.version 9.0
.target sm_100
.address_size 64

	// .globl	_Z5resetPc

.visible .entry _Z5resetPc(
	.param .u64 .ptr .align 1 _Z5resetPc_param_0
)
{
	.reg .b16 	%rs<2>;
	.reg .b32 	%r<10>;
	.reg .b64 	%rd<5>;

	ld.param.u64 	%rd1, [_Z5resetPc_param_0];
	cvta.to.global.u64 	%rd2, %rd1;
	mov.u32 	%r1, %ctaid.x;
	mov.u32 	%r2, %ntid.x;
	mov.u32 	%r3, %tid.x;
	mad.lo.s32 	%r4, %r1, %r2, %r3;
	mov.u32 	%r5, %ctaid.y;
	mov.u32 	%r6, %ntid.y;
	mov.u32 	%r7, %tid.y;
	mad.lo.s32 	%r8, %r5, %r6, %r7;
	mad.lo.s32 	%r9, %r8, 30, %r4;
	cvt.s64.s32 	%rd3, %r9;
	add.s64 	%rd4, %rd2, %rd3;
	mov.b16 	%rs1, 46;
	st.global.u8 	[%rd4], %rs1;
	ret;

}
	// .globl	_Z11populateVeciPfS_
.visible .entry _Z11populateVeciPfS_(
	.param .u32 _Z11populateVeciPfS__param_0,
	.param .u64 .ptr .align 1 _Z11populateVeciPfS__param_1,
	.param .u64 .ptr .align 1 _Z11populateVeciPfS__param_2
)
{
	.reg .pred 	%p<7>;
	.reg .b32 	%r<35>;
	.reg .b64 	%rd<18>;

	ld.param.u32 	%r12, [_Z11populateVeciPfS__param_0];
	ld.param.u64 	%rd3, [_Z11populateVeciPfS__param_1];
	ld.param.u64 	%rd4, [_Z11populateVeciPfS__param_2];
	cvta.to.global.u64 	%rd1, %rd4;
	cvta.to.global.u64 	%rd2, %rd3;
	mov.u32 	%r13, %ctaid.x;
	mov.u32 	%r14, %ntid.x;
	mov.u32 	%r15, %tid.x;
	mad.lo.s32 	%r33, %r13, %r14, %r15;
	mov.u32 	%r16, %nctaid.x;
	mul.lo.s32 	%r2, %r14, %r16;
	setp.ge.s32 	%p1, %r33, %r12;
	@%p1 bra 	$L__BB1_7;
	add.s32 	%r17, %r33, %r2;
	max.s32 	%r18, %r12, %r17;
	setp.lt.s32 	%p2, %r17, %r12;
	selp.u32 	%r19, 1, 0, %p2;
	add.s32 	%r20, %r17, %r19;
	sub.s32 	%r21, %r18, %r20;
	div.u32 	%r22, %r21, %r2;
	add.s32 	%r3, %r22, %r19;
	and.b32  	%r23, %r3, 3;
	setp.eq.s32 	%p3, %r23, 3;
	@%p3 bra 	$L__BB1_4;
	add.s32 	%r24, %r3, 1;
	and.b32  	%r25, %r24, 3;
	neg.s32 	%r31, %r25;
$L__BB1_3:
	.pragma "nounroll";
	mul.wide.s32 	%rd5, %r33, 4;
	add.s64 	%rd6, %rd1, %rd5;
	add.s64 	%rd7, %rd2, %rd5;
	mov.b32 	%r26, 1073741824;
	st.global.u32 	[%rd7], %r26;
	mov.b32 	%r27, 1084227584;
	st.global.u32 	[%rd6], %r27;
	add.s32 	%r33, %r33, %r2;
	add.s32 	%r31, %r31, 1;
	setp.ne.s32 	%p4, %r31, 0;
	@%p4 bra 	$L__BB1_3;
$L__BB1_4:
	setp.lt.u32 	%p5, %r3, 3;
	@%p5 bra 	$L__BB1_7;
	mul.wide.s32 	%rd11, %r2, 4;
	shl.b32 	%r30, %r2, 2;
$L__BB1_6:
	mul.wide.s32 	%rd8, %r33, 4;
	add.s64 	%rd9, %rd2, %rd8;
	mov.b32 	%r28, 1073741824;
	st.global.u32 	[%rd9], %r28;
	add.s64 	%rd10, %rd1, %rd8;
	mov.b32 	%r29, 1084227584;
	st.global.u32 	[%rd10], %r29;
	add.s64 	%rd12, %rd9, %rd11;
	st.global.u32 	[%rd12], %r28;
	add.s64 	%rd13, %rd10, %rd11;
	st.global.u32 	[%rd13], %r29;
	add.s64 	%rd14, %rd12, %rd11;
	st.global.u32 	[%rd14], %r28;
	add.s64 	%rd15, %rd13, %rd11;
	st.global.u32 	[%rd15], %r29;
	add.s64 	%rd16, %rd14, %rd11;
	st.global.u32 	[%rd16], %r28;
	add.s64 	%rd17, %rd15, %rd11;
	st.global.u32 	[%rd17], %r29;
	add.s32 	%r33, %r30, %r33;
	setp.lt.s32 	%p6, %r33, %r12;
	@%p6 bra 	$L__BB1_6;
$L__BB1_7:
	ret;

}
	// .globl	_Z6vecAddiPfS_S_
.visible .entry _Z6vecAddiPfS_S_(
	.param .u32 _Z6vecAddiPfS_S__param_0,
	.param .u64 .ptr .align 1 _Z6vecAddiPfS_S__param_1,
	.param .u64 .ptr .align 1 _Z6vecAddiPfS_S__param_2,
	.param .u64 .ptr .align 1 _Z6vecAddiPfS_S__param_3
)
{
	.reg .pred 	%p<7>;
	.reg .b32 	%r<31>;
	.reg .b32 	%f<16>;
	.reg .b64 	%rd<25>;

	ld.param.u32 	%r12, [_Z6vecAddiPfS_S__param_0];
	ld.param.u64 	%rd4, [_Z6vecAddiPfS_S__param_1];
	ld.param.u64 	%rd5, [_Z6vecAddiPfS_S__param_2];
	ld.param.u64 	%rd6, [_Z6vecAddiPfS_S__param_3];
	cvta.to.global.u64 	%rd1, %rd6;
	cvta.to.global.u64 	%rd2, %rd5;
	cvta.to.global.u64 	%rd3, %rd4;
	mov.u32 	%r13, %ctaid.x;
	mov.u32 	%r14, %ntid.x;
	mov.u32 	%r15, %tid.x;
	mad.lo.s32 	%r29, %r13, %r14, %r15;
	mov.u32 	%r16, %nctaid.x;
	mul.lo.s32 	%r2, %r14, %r16;
	setp.ge.s32 	%p1, %r29, %r12;
	@%p1 bra 	$L__BB2_7;
	add.s32 	%r17, %r29, %r2;
	max.s32 	%r18, %r12, %r17;
	setp.lt.s32 	%p2, %r17, %r12;
	selp.u32 	%r19, 1, 0, %p2;
	add.s32 	%r20, %r17, %r19;
	sub.s32 	%r21, %r18, %r20;
	div.u32 	%r22, %r21, %r2;
	add.s32 	%r3, %r22, %r19;
	and.b32  	%r23, %r3, 3;
	setp.eq.s32 	%p3, %r23, 3;
	@%p3 bra 	$L__BB2_4;
	add.s32 	%r24, %r3, 1;
	and.b32  	%r25, %r24, 3;
	neg.s32 	%r27, %r25;
$L__BB2_3:
	.pragma "nounroll";
	mul.wide.s32 	%rd7, %r29, 4;
	add.s64 	%rd8, %rd1, %rd7;
	add.s64 	%rd9, %rd2, %rd7;
	add.s64 	%rd10, %rd3, %rd7;
	ld.global.f32 	%f1, [%rd10];
	ld.global.f32 	%f2, [%rd9];
	add.f32 	%f3, %f1, %f2;
	st.global.f32 	[%rd8], %f3;
	add.s32 	%r29, %r29, %r2;
	add.s32 	%r27, %r27, 1;
	setp.ne.s32 	%p4, %r27, 0;
	@%p4 bra 	$L__BB2_3;
$L__BB2_4:
	setp.lt.u32 	%p5, %r3, 3;
	@%p5 bra 	$L__BB2_7;
	mul.wide.s32 	%rd15, %r2, 4;
	shl.b32 	%r26, %r2, 2;
$L__BB2_6:
	mul.wide.s32 	%rd11, %r29, 4;
	add.s64 	%rd12, %rd3, %rd11;
	ld.global.f32 	%f4, [%rd12];
	add.s64 	%rd13, %rd2, %rd11;
	ld.global.f32 	%f5, [%rd13];
	add.f32 	%f6, %f4, %f5;
	add.s64 	%rd14, %rd1, %rd11;
	st.global.f32 	[%rd14], %f6;
	add.s64 	%rd16, %rd12, %rd15;
	ld.global.f32 	%f7, [%rd16];
	add.s64 	%rd17, %rd13, %rd15;
	ld.global.f32 	%f8, [%rd17];
	add.f32 	%f9, %f7, %f8;
	add.s64 	%rd18, %rd14, %rd15;
	st.global.f32 	[%rd18], %f9;
	add.s64 	%rd19, %rd16, %rd15;
	ld.global.f32 	%f10, [%rd19];
	add.s64 	%rd20, %rd17, %rd15;
	ld.global.f32 	%f11, [%rd20];
	add.f32 	%f12, %f10, %f11;
	add.s64 	%rd21, %rd18, %rd15;
	st.global.f32 	[%rd21], %f12;
	add.s64 	%rd22, %rd19, %rd15;
	ld.global.f32 	%f13, [%rd22];
	add.s64 	%rd23, %rd20, %rd15;
	ld.global.f32 	%f14, [%rd23];
	add.f32 	%f15, %f13, %f14;
	add.s64 	%rd24, %rd21, %rd15;
	st.global.f32 	[%rd24], %f15;
	add.s32 	%r29, %r26, %r29;
	setp.lt.s32 	%p6, %r29, %r12;
	@%p6 bra 	$L__BB2_6;
$L__BB2_7:
	ret;

}


// ===== COMPILED SASS (sm_100) =====

	.target	sm_100

	.elftype	@"ET_EXEC"


//--------------------- .note.nv.tkinfo           --------------------------
	.section	.note.nv.tkinfo,"",@"SHT_NOTE"
	.sectionflags	@"SHF_NOTE_NV_TKINFO"
	.tkinfo
        /*0018*/ 	.word	0x00000002
        /*0030*/ 	.string	""
        /*0030*/ 	.string	"ptxas"
        /*0030*/ 	.string	"Cuda compilation tools, release 13.0, V13.0.88"
        /*0030*/ 	.string	"Build cuda_13.0.r13.0/compiler.36424714_0"
        /*0030*/ 	.string	"-arch sm_100 -m 64 "



//--------------------- .note.nv.cuinfo           --------------------------
	.section	.note.nv.cuinfo,"",@"SHT_NOTE"
	.sectionflags	@"SHF_NOTE_NV_CUINFO"
        /*0018*/ 	.short	0x0002
        /*001a*/ 	.short	0x0064
        /*001c*/ 	.short	0x0082
	.zero		2


//--------------------- .nv.info                  --------------------------
	.section	.nv.info,"",@"SHT_CUDA_INFO"
	.align	4


	//----- nvinfo : EIATTR_REGCOUNT
	.align		4
        /*0000*/ 	.byte	0x04, 0x2f
        /*0002*/ 	.short	(.L_1 - .L_0)
	.align		4
.L_0:
        /*0004*/ 	.word	index@(_Z5resetPc)
        /*0008*/ 	.word	0x00000008


	//----- nvinfo : EIATTR_FRAME_SIZE
	.align		4
.L_1:
        /*000c*/ 	.byte	0x04, 0x11
        /*000e*/ 	.short	(.L_3 - .L_2)
	.align		4
.L_2:
        /*0010*/ 	.word	index@(_Z5resetPc)
        /*0014*/ 	.word	0x00000000


	//----- nvinfo : EIATTR_REGCOUNT
	.align		4
.L_3:
        /*0018*/ 	.byte	0x04, 0x2f
        /*001a*/ 	.short	(.L_5 - .L_4)
	.align		4
.L_4:
        /*001c*/ 	.word	index@(_Z11populateVeciPfS_)
        /*0020*/ 	.word	0x0000001e


	//----- nvinfo : EIATTR_FRAME_SIZE
	.align		4
.L_5:
        /*0024*/ 	.byte	0x04, 0x11
        /*0026*/ 	.short	(.L_7 - .L_6)
	.align		4
.L_6:
        /*0028*/ 	.word	index@(_Z11populateVeciPfS_)
        /*002c*/ 	.word	0x00000000


	//----- nvinfo : EIATTR_REGCOUNT
	.align		4
.L_7:
        /*0030*/ 	.byte	0x04, 0x2f
        /*0032*/ 	.short	(.L_9 - .L_8)
	.align		4
.L_8:
        /*0034*/ 	.word	index@(_Z6vecAddiPfS_S_)
        /*0038*/ 	.word	0x0000001a


	//----- nvinfo : EIATTR_FRAME_SIZE
	.align		4
.L_9:
        /*003c*/ 	.byte	0x04, 0x11
        /*003e*/ 	.short	(.L_11 - .L_10)
	.align		4
.L_10:
        /*0040*/ 	.word	index@(_Z6vecAddiPfS_S_)
        /*0044*/ 	.word	0x00000000


	//----- nvinfo : EIATTR_MIN_STACK_SIZE
	.align		4
.L_11:
        /*0048*/ 	.byte	0x04, 0x12
        /*004a*/ 	.short	(.L_13 - .L_12)
	.align		4
.L_12:
        /*004c*/ 	.word	index@(_Z6vecAddiPfS_S_)
        /*0050*/ 	.word	0x00000000


	//----- nvinfo : EIATTR_MIN_STACK_SIZE
	.align		4
.L_13:
        /*0054*/ 	.byte	0x04, 0x12
        /*0056*/ 	.short	(.L_15 - .L_14)
	.align		4
.L_14:
        /*0058*/ 	.word	index@(_Z11populateVeciPfS_)
        /*005c*/ 	.word	0x00000000


	//----- nvinfo : EIATTR_MIN_STACK_SIZE
	.align		4
.L_15:
        /*0060*/ 	.byte	0x04, 0x12
        /*0062*/ 	.short	(.L_17 - .L_16)
	.align		4
.L_16:
        /*0064*/ 	.word	index@(_Z5resetPc)
        /*0068*/ 	.word	0x00000000
.L_17:


//--------------------- .nv.compat                --------------------------
	.section	.nv.compat,"",@"SHT_CUDA_COMPAT_INFO"
	.align	4
        /*0000*/ 	.byte	0x02, 0x09, 0x00, 0x00, 0x02, 0x02, 0x01, 0x00, 0x02, 0x05, 0x05, 0x00, 0x03, 0x07, 0x01, 0x01
        /*0010*/ 	.byte	0x02, 0x03, 0x00, 0x00, 0x02, 0x06, 0x01, 0x00, 0x04, 0x0b, 0x08, 0x00, 0x09, 0x00, 0x00, 0x00
        /*0020*/ 	.byte	0x00, 0x00, 0x00, 0x00


//--------------------- .nv.info._Z6vecAddiPfS_S_ --------------------------
	.section	.nv.info._Z6vecAddiPfS_S_,"",@"SHT_CUDA_INFO"
	.sectionflags	@""
	.align	4


	//----- nvinfo : EIATTR_CUDA_API_VERSION
	.align		4
        /*0000*/ 	.byte	0x04, 0x37
        /*0002*/ 	.short	(.L_19 - .L_18)
.L_18:
        /*0004*/ 	.word	0x00000082


	//----- nvinfo : EIATTR_KPARAM_INFO
	.align		4
.L_19:
        /*0008*/ 	.byte	0x04, 0x17
        /*000a*/ 	.short	(.L_21 - .L_20)
.L_20:
        /*000c*/ 	.word	0x00000000
        /*0010*/ 	.short	0x0003
        /*0012*/ 	.short	0x0018
        /*0014*/ 	.byte	0x00, 0xf5, 0x21, 0x00


	//----- nvinfo : EIATTR_KPARAM_INFO
	.align		4
.L_21:
        /*0018*/ 	.byte	0x04, 0x17
        /*001a*/ 	.short	(.L_23 - .L_22)
.L_22:
        /*001c*/ 	.word	0x00000000
        /*0020*/ 	.short	0x0002
        /*0022*/ 	.short	0x0010
        /*0024*/ 	.byte	0x00, 0xf5, 0x21, 0x00


	//----- nvinfo : EIATTR_KPARAM_INFO
	.align		4
.L_23:
        /*0028*/ 	.byte	0x04, 0x17
        /*002a*/ 	.short	(.L_25 - .L_24)
.L_24:
        /*002c*/ 	.word	0x00000000
        /*0030*/ 	.short	0x0001
        /*0032*/ 	.short	0x0008
        /*0034*/ 	.byte	0x00, 0xf5, 0x21, 0x00


	//----- nvinfo : EIATTR_KPARAM_INFO
	.align		4
.L_25:
        /*0038*/ 	.byte	0x04, 0x17
        /*003a*/ 	.short	(.L_27 - .L_26)
.L_26:
        /*003c*/ 	.word	0x00000000
        /*0040*/ 	.short	0x0000
        /*0042*/ 	.short	0x0000
        /*0044*/ 	.byte	0x00, 0xf0, 0x11, 0x00


	//----- nvinfo : EIATTR_SPARSE_MMA_MASK
	.align		4
.L_27:
        /*0048*/ 	.byte	0x03, 0x50
        /*004a*/ 	.short	0x0000


	//----- nvinfo : EIATTR_MAXREG_COUNT
	.align		4
        /*004c*/ 	.byte	0x03, 0x1b
        /*004e*/ 	.short	0x00ff


	//----- nvinfo : EIATTR_MERCURY_ISA_VERSION
	.align		4
        /*0050*/ 	.byte	0x03, 0x5f
        /*0052*/ 	.short	0x0101


	//----- nvinfo : EIATTR_VRC_CTA_INIT_COUNT
	.align		4
        /*0054*/ 	.byte	0x02, 0x4a
	.zero		1
	.zero		1


	//----- nvinfo : EIATTR_EXIT_INSTR_OFFSETS
	.align		4
        /*0058*/ 	.byte	0x04, 0x1c
        /*005a*/ 	.short	(.L_29 - .L_28)


	//   ....[0]....
.L_28:
        /*005c*/ 	.word	0x00000090


	//   ....[1]....
        /*0060*/ 	.word	0x000003a0


	//   ....[2]....
        /*0064*/ 	.word	0x000005d0


	//----- nvinfo : EIATTR_CRS_STACK_SIZE
	.align		4
.L_29:
        /*0068*/ 	.byte	0x04, 0x1e
        /*006a*/ 	.short	(.L_31 - .L_30)
.L_30:
        /*006c*/ 	.word	0x00000000


	//----- nvinfo : EIATTR_CBANK_PARAM_SIZE
	.align		4
.L_31:
        /*0070*/ 	.byte	0x03, 0x19
        /*0072*/ 	.short	0x0020


	//----- nvinfo : EIATTR_PARAM_CBANK
	.align		4
        /*0074*/ 	.byte	0x04, 0x0a
        /*0076*/ 	.short	(.L_33 - .L_32)
	.align		4
.L_32:
        /*0078*/ 	.word	index@(.nv.constant0._Z6vecAddiPfS_S_)
        /*007c*/ 	.short	0x0380
        /*007e*/ 	.short	0x0020


	//----- nvinfo : EIATTR_SW_WAR
	.align		4
.L_33:
        /*0080*/ 	.byte	0x04, 0x36
        /*0082*/ 	.short	(.L_35 - .L_34)
.L_34:
        /*0084*/ 	.word	0x00000008
.L_35:


//--------------------- .nv.info._Z11populateVeciPfS_ --------------------------
	.section	.nv.info._Z11populateVeciPfS_,"",@"SHT_CUDA_INFO"
	.sectionflags	@""
	.align	4


	//----- nvinfo : EIATTR_CUDA_API_VERSION
	.align		4
        /*0000*/ 	.byte	0x04, 0x37
        /*0002*/ 	.short	(.L_37 - .L_36)
.L_36:
        /*0004*/ 	.word	0x00000082


	//----- nvinfo : EIATTR_KPARAM_INFO
	.align		4
.L_37:
        /*0008*/ 	.byte	0x04, 0x17
        /*000a*/ 	.short	(.L_39 - .L_38)
.L_38:
        /*000c*/ 	.word	0x00000000
        /*0010*/ 	.short	0x0002
        /*0012*/ 	.short	0x0010
        /*0014*/ 	.byte	0x00, 0xf5, 0x21, 0x00


	//----- nvinfo : EIATTR_KPARAM_INFO
	.align		4
.L_39:
        /*0018*/ 	.byte	0x04, 0x17
        /*001a*/ 	.short	(.L_41 - .L_40)
.L_40:
        /*001c*/ 	.word	0x00000000
        /*0020*/ 	.short	0x0001
        /*0022*/ 	.short	0x0008
        /*0024*/ 	.byte	0x00, 0xf5, 0x21, 0x00


	//----- nvinfo : EIATTR_KPARAM_INFO
	.align		4
.L_41:
        /*0028*/ 	.byte	0x04, 0x17
        /*002a*/ 	.short	(.L_43 - .L_42)
.L_42:
        /*002c*/ 	.word	0x00000000
        /*0030*/ 	.short	0x0000
        /*0032*/ 	.short	0x0000
        /*0034*/ 	.byte	0x00, 0xf0, 0x11, 0x00


	//----- nvinfo : EIATTR_SPARSE_MMA_MASK
	.align		4
.L_43:
        /*0038*/ 	.byte	0x03, 0x50
        /*003a*/ 	.short	0x0000


	//----- nvinfo : EIATTR_MAXREG_COUNT
	.align		4
        /*003c*/ 	.byte	0x03, 0x1b
        /*003e*/ 	.short	0x00ff


	//----- nvinfo : EIATTR_MERCURY_ISA_VERSION
	.align		4
        /*0040*/ 	.byte	0x03, 0x5f
        /*0042*/ 	.short	0x0101


	//----- nvinfo : EIATTR_VRC_CTA_INIT_COUNT
	.align		4
        /*0044*/ 	.byte	0x02, 0x4a
	.zero		1
	.zero		1


	//----- nvinfo : EIATTR_EXIT_INSTR_OFFSETS
	.align		4
        /*0048*/ 	.byte	0x04, 0x1c
        /*004a*/ 	.short	(.L_45 - .L_44)


	//   ....[0]....
.L_44:
        /*004c*/ 	.word	0x00000090


	//   ....[1]....
        /*0050*/ 	.word	0x000003a0


	//   ....[2]....
        /*0054*/ 	.word	0x00000500


	//----- nvinfo : EIATTR_CRS_STACK_SIZE
	.align		4
.L_45:
        /*0058*/ 	.byte	0x04, 0x1e
        /*005a*/ 	.short	(.L_47 - .L_46)
.L_46:
        /*005c*/ 	.word	0x00000000


	//----- nvinfo : EIATTR_CBANK_PARAM_SIZE
	.align		4
.L_47:
        /*0060*/ 	.byte	0x03, 0x19
        /*0062*/ 	.short	0x0018


	//----- nvinfo : EIATTR_PARAM_CBANK
	.align		4
        /*0064*/ 	.byte	0x04, 0x0a
        /*0066*/ 	.short	(.L_49 - .L_48)
	.align		4
.L_48:
        /*0068*/ 	.word	index@(.nv.constant0._Z11populateVeciPfS_)
        /*006c*/ 	.short	0x0380
        /*006e*/ 	.short	0x0018


	//----- nvinfo : EIATTR_SW_WAR
	.align		4
.L_49:
        /*0070*/ 	.byte	0x04, 0x36
        /*0072*/ 	.short	(.L_51 - .L_50)
.L_50:
        /*0074*/ 	.word	0x00000008
.L_51:


//--------------------- .nv.info._Z5resetPc       --------------------------
	.section	.nv.info._Z5resetPc,"",@"SHT_CUDA_INFO"
	.sectionflags	@""
	.align	4


	//----- nvinfo : EIATTR_CUDA_API_VERSION
	.align		4
        /*0000*/ 	.byte	0x04, 0x37
        /*0002*/ 	.short	(.L_53 - .L_52)
.L_52:
        /*0004*/ 	.word	0x00000082


	//----- nvinfo : EIATTR_KPARAM_INFO
	.align		4
.L_53:
        /*0008*/ 	.byte	0x04, 0x17
        /*000a*/ 	.short	(.L_55 - .L_54)
.L_54:
        /*000c*/ 	.word	0x00000000
        /*0010*/ 	.short	0x0000
        /*0012*/ 	.short	0x0000
        /*0014*/ 	.byte	0x00, 0xf5, 0x21, 0x00


	//----- nvinfo : EIATTR_SPARSE_MMA_MASK
	.align		4
.L_55:
        /*0018*/ 	.byte	0x03, 0x50
        /*001a*/ 	.short	0x0000


	//----- nvinfo : EIATTR_MAXREG_COUNT
	.align		4
        /*001c*/ 	.byte	0x03, 0x1b
        /*001e*/ 	.short	0x00ff


	//----- nvinfo : EIATTR_MERCURY_ISA_VERSION
	.align		4
        /*0020*/ 	.byte	0x03, 0x5f
        /*0022*/ 	.short	0x0101


	//----- nvinfo : EIATTR_VRC_CTA_INIT_COUNT
	.align		4
        /*0024*/ 	.byte	0x02, 0x4a
	.zero		1
	.zero		1


	//----- nvinfo : EIATTR_EXIT_INSTR_OFFSETS
	.align		4
        /*0028*/ 	.byte	0x04, 0x1c
        /*002a*/ 	.short	(.L_57 - .L_56)


	//   ....[0]....
.L_56:
        /*002c*/ 	.word	0x00000110


	//----- nvinfo : EIATTR_CBANK_PARAM_SIZE
	.align		4
.L_57:
        /*0030*/ 	.byte	0x03, 0x19
        /*0032*/ 	.short	0x0008


	//----- nvinfo : EIATTR_PARAM_CBANK
	.align		4
        /*0034*/ 	.byte	0x04, 0x0a
        /*0036*/ 	.short	(.L_59 - .L_58)
	.align		4
.L_58:
        /*0038*/ 	.word	index@(.nv.constant0._Z5resetPc)
        /*003c*/ 	.short	0x0380
        /*003e*/ 	.short	0x0008


	//----- nvinfo : EIATTR_SW_WAR
	.align		4
.L_59:
        /*0040*/ 	.byte	0x04, 0x36
        /*0042*/ 	.short	(.L_61 - .L_60)
.L_60:
        /*0044*/ 	.word	0x00000008
.L_61:


//--------------------- .nv.callgraph             --------------------------
	.section	.nv.callgraph,"",@"SHT_CUDA_CALLGRAPH"
	.align	4
	.sectionentsize	8
	.align		4
        /*0000*/ 	.word	0x00000000
	.align		4
        /*0004*/ 	.word	0xffffffff
	.align		4
        /*0008*/ 	.word	0x00000000
	.align		4
        /*000c*/ 	.word	0xfffffffe
	.align		4
        /*0010*/ 	.word	0x00000000
	.align		4
        /*0014*/ 	.word	0xfffffffd
	.align		4
        /*0018*/ 	.word	0x00000000
	.align		4
        /*001c*/ 	.word	0xfffffffc


//--------------------- .text._Z6vecAddiPfS_S_    --------------------------
	.section	.text._Z6vecAddiPfS_S_,"ax",@progbits
	.align	128
        .global         _Z6vecAddiPfS_S_
        .type           _Z6vecAddiPfS_S_,@function
        .size           _Z6vecAddiPfS_S_,(.L_x_11 - _Z6vecAddiPfS_S_)
        .other          _Z6vecAddiPfS_S_,@"STO_CUDA_ENTRY STV_DEFAULT"
_Z6vecAddiPfS_S_:
.text._Z6vecAddiPfS_S_:
[----:B------:R-:W-:Y:S01]  /*0000*/  LDC R1, c[0x0][0x37c] ;  /* 0x0000df00ff017b82 */ /* 0x000fe20000000800 */
[----:B------:R-:W0:Y:S07]  /*0010*/  S2R R3, SR_TID.X ;  /* 0x0000000000037919 */ /* 0x000e2e0000002100 */
[----:B------:R-:W0:Y:S01]  /*0020*/  S2UR UR4, SR_CTAID.X ;  /* 0x00000000000479c3 */ /* 0x000e220000002500 */
[----:B------:R-:W1:Y:S07]  /*0030*/  LDCU UR6, c[0x0][0x380] ;  /* 0x00007000ff0677ac */ /* 0x000e6e0008000800 */
[----:B------:R-:W0:Y:S01]  /*0040*/  LDC R0, c[0x0][0x360] ;  /* 0x0000d800ff007b82 */ /* 0x000e220000000800 */
[----:B------:R-:W2:Y:S01]  /*0050*/  LDCU UR5, c[0x0][0x370] ;  /* 0x00006e00ff0577ac */ /* 0x000ea20008000800 */
[----:B0-----:R-:W-:-:S02]  /*0060*/  IMAD R3, R0, UR4, R3 ;  /* 0x0000000400037c24 */ /* 0x001fc4000f8e0203 */
[----:B--2---:R-:W-:-:S03]  /*0070*/  IMAD R0, R0, UR5, RZ ;  /* 0x0000000500007c24 */ /* 0x004fc6000f8e02ff */
[----:B-1----:R-:W-:-:S13]  /*0080*/  ISETP.GE.AND P0, PT, R3, UR6, PT ;  /* 0x0000000603007c0c */ /* 0x002fda000bf06270 */
[----:B------:R-:W-:Y:S05]  /*0090*/  @P0 EXIT ;  /* 0x000000000000094d */ /* 0x000fea0003800000 */
[----:B------:R-:W0:Y:S01]  /*00a0*/  I2F.U32.RP R8, R0 ;  /* 0x0000000000087306 */ /* 0x000e220000209000 */
[----:B------:R-:W-:Y:S01]  /*00b0*/  IADD3 R2, PT, PT, R0, R3, RZ ;  /* 0x0000000300027210 */ /* 0x000fe20007ffe0ff */
[----:B------:R-:W1:Y:S01]  /*00c0*/  LDCU.64 UR4, c[0x0][0x358] ;  /* 0x00006b00ff0477ac */ /* 0x000e620008000a00 */
[----:B------:R-:W-:Y:S01]  /*00d0*/  IADD3 R9, PT, PT, RZ, -R0, RZ ;  /* 0x80000000ff097210 */ /* 0x000fe20007ffe0ff */
[----:B------:R-:W-:Y:S01]  /*00e0*/  BSSY.RECONVERGENT B0, `(.L_x_0) ;  /* 0x000002b000007945 */ /* 0x000fe20003800200 */
[C---:B------:R-:W-:Y:S02]  /*00f0*/  ISETP.GE.AND P0, PT, R2.reuse, UR6, PT ;  /* 0x0000000602007c0c */ /* 0x040fe4000bf06270 */
[----:B------:R-:W-:Y:S02]  /*0100*/  VIMNMX R7, PT, PT, R2, UR6, !PT ;  /* 0x0000000602077c48 */ /* 0x000fe4000ffe0100 */
[----:B------:R-:W-:Y:S02]  /*0110*/  SEL R6, RZ, 0x1, P0 ;  /* 0x00000001ff067807 */ /* 0x000fe40000000000 */
[----:B------:R-:W-:-:S02]  /*0120*/  ISETP.NE.U32.AND P2, PT, R0, RZ, PT ;  /* 0x000000ff0000720c */ /* 0x000fc40003f45070 */
[----:B------:R-:W-:Y:S01]  /*0130*/  IADD3 R7, PT, PT, R7, -R2, -R6 ;  /* 0x8000000207077210 */ /* 0x000fe20007ffe806 */
[----:B0-----:R-:W0:Y:S02]  /*0140*/  MUFU.RCP R8, R8 ;  /* 0x0000000800087308 */ /* 0x001e240000001000 */
[----:B0-----:R-:W-:-:S06]  /*0150*/  IADD3 R4, PT, PT, R8, 0xffffffe, RZ ;  /* 0x0ffffffe08047810 */ /* 0x001fcc0007ffe0ff */
[----:B------:R0:W2:Y:S02]  /*0160*/  F2I.FTZ.U32.TRUNC.NTZ R5, R4 ;  /* 0x0000000400057305 */ /* 0x0000a4000021f000 */
[----:B0-----:R-:W-:Y:S02]  /*0170*/  HFMA2 R4, -RZ, RZ, 0, 0 ;  /* 0x00000000ff047431 */ /* 0x001fe400000001ff */
[----:B--2---:R-:W-:-:S04]  /*0180*/  IMAD R9, R9, R5, RZ ;  /* 0x0000000509097224 */ /* 0x004fc800078e02ff */
[----:B------:R-:W-:-:S06]  /*0190*/  IMAD.HI.U32 R8, R5, R9, R4 ;  /* 0x0000000905087227 */ /* 0x000fcc00078e0004 */
[----:B------:R-:W-:-:S05]  /*01a0*/  IMAD.HI.U32 R5, R8, R7, RZ ;  /* 0x0000000708057227 */ /* 0x000fca00078e00ff */
[----:B------:R-:W-:-:S05]  /*01b0*/  IADD3 R2, PT, PT, -R5, RZ, RZ ;  /* 0x000000ff05027210 */ /* 0x000fca0007ffe1ff */
[----:B------:R-:W-:-:S05]  /*01c0*/  IMAD R7, R0, R2, R7 ;  /* 0x0000000200077224 */ /* 0x000fca00078e0207 */
[----:B------:R-:W-:-:S13]  /*01d0*/  ISETP.GE.U32.AND P0, PT, R7, R0, PT ;  /* 0x000000000700720c */ /* 0x000fda0003f06070 */
[----:B------:R-:W-:Y:S02]  /*01e0*/  @P0 IADD3 R7, PT, PT, -R0, R7, RZ ;  /* 0x0000000700070210 */ /* 0x000fe40007ffe1ff */
[----:B------:R-:W-:Y:S02]  /*01f0*/  @P0 IADD3 R5, PT, PT, R5, 0x1, RZ ;  /* 0x0000000105050810 */ /* 0x000fe40007ffe0ff */
[----:B------:R-:W-:-:S13]  /*0200*/  ISETP.GE.U32.AND P1, PT, R7, R0, PT ;  /* 0x000000000700720c */ /* 0x000fda0003f26070 */
[----:B------:R-:W-:Y:S02]  /*0210*/  @P1 IADD3 R5, PT, PT, R5, 0x1, RZ ;  /* 0x0000000105051810 */ /* 0x000fe40007ffe0ff */
[----:B------:R-:W-:-:S04]  /*0220*/  @!P2 LOP3.LUT R5, RZ, R0, RZ, 0x33, !PT ;  /* 0x00000000ff05a212 */ /* 0x000fc800078e33ff */
[----:B------:R-:W-:-:S04]  /*0230*/  IADD3 R2, PT, PT, R6, R5, RZ ;  /* 0x0000000506027210 */ /* 0x000fc80007ffe0ff */
[C---:B------:R-:W-:Y:S02]  /*0240*/  LOP3.LUT R4, R2.reuse, 0x3, RZ, 0xc0, !PT ;  /* 0x0000000302047812 */ /* 0x040fe400078ec0ff */
[----:B------:R-:W-:Y:S02]  /*0250*/  ISETP.GE.U32.AND P1, PT, R2, 0x3, PT ;  /* 0x000000030200780c */ /* 0x000fe40003f26070 */
[----:B------:R-:W-:-:S13]  /*0260*/  ISETP.NE.AND P0, PT, R4, 0x3, PT ;  /* 0x000000030400780c */ /* 0x000fda0003f05270 */
[----:B-1----:R-:W-:Y:S05]  /*0270*/  @!P0 BRA `(.L_x_1) ;  /* 0x0000000000448947 */ /* 0x002fea0003800000 */
[----:B------:R-:W0:Y:S01]  /*0280*/  LDC.64 R4, c[0x0][0x388] ;  /* 0x0000e200ff047b82 */ /* 0x000e220000000a00 */
[----:B------:R-:W-:-:S04]  /*0290*/  IADD3 R2, PT, PT, R2, 0x1, RZ ;  /* 0x0000000102027810 */ /* 0x000fc80007ffe0ff */
[----:B------:R-:W-:-:S03]  /*02a0*/  LOP3.LUT R2, R2, 0x3, RZ, 0xc0, !PT ;  /* 0x0000000302027812 */ /* 0x000fc600078ec0ff */
[----:B------:R-:W1:Y:S01]  /*02b0*/  LDC.64 R6, c[0x0][0x390] ;  /* 0x0000e400ff067b82 */ /* 0x000e620000000a00 */
[----:B------:R-:W-:-:S07]  /*02c0*/  IADD3 R2, PT, PT, -R2, RZ, RZ ;  /* 0x000000ff02027210 */ /* 0x000fce0007ffe1ff */
[----:B------:R-:W2:Y:S02]  /*02d0*/  LDC.64 R8, c[0x0][0x398] ;  /* 0x0000e600ff087b82 */ /* 0x000ea40000000a00 */
.L_x_2:
[----:B-1----:R-:W-:-:S04]  /*02e0*/  IMAD.WIDE R12, R3, 0x4, R6 ;  /* 0x00000004030c7825 */ /* 0x002fc800078e0206 */
[C---:B0-----:R-:W-:Y:S02]  /*02f0*/  IMAD.WIDE R14, R3.reuse, 0x4, R4 ;  /* 0x00000004030e7825 */ /* 0x041fe400078e0204 */
[----:B---3--:R-:W3:Y:S04]  /*0300*/  LDG.E R13, desc[UR4][R12.64] ;  /* 0x000000040c0d7981 */ /* 0x008ee8000c1e1900 */
[----:B------:R-:W3:Y:S01]  /*0310*/  LDG.E R14, desc[UR4][R14.64] ;  /* 0x000000040e0e7981 */ /* 0x000ee2000c1e1900 */
[----:B--2---:R-:W-:Y:S01]  /*0320*/  IMAD.WIDE R10, R3, 0x4, R8 ;  /* 0x00000004030a7825 */ /* 0x004fe200078e0208 */
[----:B------:R-:W-:Y:S02]  /*0330*/  IADD3 R2, PT, PT, R2, 0x1, RZ ;  /* 0x0000000102027810 */ /* 0x000fe40007ffe0ff */
[----:B------:R-:W-:-:S02]  /*0340*/  IADD3 R3, PT, PT, R0, R3, RZ ;  /* 0x0000000300037210 */ /* 0x000fc40007ffe0ff */
[----:B------:R-:W-:Y:S01]  /*0350*/  ISETP.NE.AND P0, PT, R2, RZ, PT ;  /* 0x000000ff0200720c */ /* 0x000fe20003f05270 */
[----:B---3--:R-:W-:-:S05]  /*0360*/  FADD R17, R14, R13 ;  /* 0x0000000d0e117221 */ /* 0x008fca0000000000 */
[----:B------:R3:W-:Y:S07]  /*0370*/  STG.E desc[UR4][R10.64], R17 ;  /* 0x000000110a007986 */ /* 0x0007ee000c101904 */
[----:B------:R-:W-:Y:S05]  /*0380*/  @P0 BRA `(.L_x_2) ;  /* 0xfffffffc00d40947 */ /* 0x000fea000383ffff */
.L_x_1:
[----:B------:R-:W-:Y:S05]  /*0390*/  BSYNC.RECONVERGENT B0 ;  /* 0x0000000000007941 */ /* 0x000fea0003800200 */
.L_x_0:
[----:B------:R-:W-:Y:S05]  /*03a0*/  @!P1 EXIT ;  /* 0x000000000000994d */ /* 0x000fea0003800000 */
.L_x_3:
[----:B------:R-:W3:Y:S08]  /*03b0*/  LDC.64 R4, c[0x0][0x388] ;  /* 0x0000e200ff047b82 */ /* 0x000ef00000000a00 */
[----:B------:R-:W0:Y:S01]  /*03c0*/  LDC.64 R6, c[0x0][0x390] ;  /* 0x0000e400ff067b82 */ /* 0x000e220000000a00 */
[----:B---3--:R-:W-:-:S07]  /*03d0*/  IMAD.WIDE R10, R3, 0x4, R4 ;  /* 0x00000004030a7825 */ /* 0x008fce00078e0204 */
[----:B------:R-:W1:Y:S01]  /*03e0*/  LDC.64 R4, c[0x0][0x398] ;  /* 0x0000e600ff047b82 */ /* 0x000e620000000a00 */
[----:B--2---:R-:W2:Y:S01]  /*03f0*/  LDG.E R2, desc[UR4][R10.64] ;  /* 0x000000040a027981 */ /* 0x004ea2000c1e1900 */
[----:B0-----:R-:W-:-:S05]  /*0400*/  IMAD.WIDE R12, R3, 0x4, R6 ;  /* 0x00000004030c7825 */ /* 0x001fca00078e0206 */
[----:B------:R-:W2:Y:S01]  /*0410*/  LDG.E R7, desc[UR4][R12.64] ;  /* 0x000000040c077981 */ /* 0x000ea2000c1e1900 */
[----:B-1----:R-:W-:-:S04]  /*0420*/  IMAD.WIDE R16, R3, 0x4, R4 ;  /* 0x0000000403107825 */ /* 0x002fc800078e0204 */
[----:B------:R-:W-:-:S04]  /*0430*/  IMAD.WIDE R4, R0, 0x4, R10 ;  /* 0x0000000400047825 */ /* 0x000fc800078e020a */
[----:B--2---:R-:W-:Y:S01]  /*0440*/  FADD R19, R2, R7 ;  /* 0x0000000702137221 */ /* 0x004fe20000000000 */
[----:B------:R-:W-:-:S04]  /*0450*/  IMAD.WIDE R6, R0, 0x4, R12 ;  /* 0x0000000400067825 */ /* 0x000fc800078e020c */
[----:B------:R0:W-:Y:S04]  /*0460*/  STG.E desc[UR4][R16.64], R19 ;  /* 0x0000001310007986 */ /* 0x0001e8000c101904 */
[----:B------:R-:W2:Y:S04]  /*0470*/  LDG.E R2, desc[UR4][R4.64] ;  /* 0x0000000404027981 */ /* 0x000ea8000c1e1900 */
[----:B------:R-:W2:Y:S01]  /*0480*/  LDG.E R15, desc[UR4][R6.64] ;  /* 0x00000004060f7981 */ /* 0x000ea2000c1e1900 */
[----:B------:R-:W-:-:S04]  /*0490*/  IMAD.WIDE R8, R0, 0x4, R16 ;  /* 0x0000000400087825 */ /* 0x000fc800078e0210 */
[----:B------:R-:W-:-:S04]  /*04a0*/  IMAD.WIDE R10, R0, 0x4, R4 ;  /* 0x00000004000a7825 */ /* 0x000fc800078e0204 */
[----:B------:R-:W-:-:S04]  /*04b0*/  IMAD.WIDE R12, R0, 0x4, R6 ;  /* 0x00000004000c7825 */ /* 0x000fc800078e0206 */
[----:B--2---:R-:W-:-:S05]  /*04c0*/  FADD R21, R2, R15 ;  /* 0x0000000f02157221 */ /* 0x004fca0000000000 */
        /* <DEDUP_REMOVED lines=8> */
[----:B------:R-:W1:Y:S04]  /*0550*/  LDG.E R4, desc[UR4][R4.64] ;  /* 0x0000000404047981 */ /* 0x000e68000c1e1900 */
[----:B------:R-:W1:Y:S01]  /*0560*/  LDG.E R7, desc[UR4][R6.64] ;  /* 0x0000000406077981 */ /* 0x000e62000c1e1900 */
[C---:B0-----:R-:W-:Y:S01]  /*0570*/  IMAD.WIDE R16, R0.reuse, 0x4, R14 ;  /* 0x0000000400107825 */ /* 0x041fe200078e020e */
[----:B------:R-:W-:-:S04]  /*0580*/  LEA R3, R0, R3, 0x2 ;  /* 0x0000000300037211 */ /* 0x000fc800078e10ff */
[----:B------:R-:W-:Y:S01]  /*0590*/  ISETP.GE.AND P0, PT, R3, UR6, PT ;  /* 0x0000000603007c0c */ /* 0x000fe2000bf06270 */
[----:B-1----:R-:W-:-:S05]  /*05a0*/  FADD R9, R4, R7 ;  /* 0x0000000704097221 */ /* 0x002fca0000000000 */
[----:B------:R2:W-:Y:S07]  /*05b0*/  STG.E desc[UR4][R16.64], R9 ;  /* 0x0000000910007986 */ /* 0x0005ee000c101904 */
[----:B------:R-:W-:Y:S05]  /*05c0*/  @!P0 BRA `(.L_x_3) ;  /* 0xfffffffc00788947 */ /* 0x000fea000383ffff */
[----:B------:R-:W-:Y:S05]  /*05d0*/  EXIT ;  /* 0x000000000000794d */ /* 0x000fea0003800000 */
.L_x_4:
[----:B------:R-:W-:-:S00]  /*05e0*/  BRA `(.L_x_4) ;  /* 0xfffffffc00fc7947 */ /* 0x000fc0000383ffff */
[----:B------:R-:W-:-:S00]  /*05f0*/  NOP ;  /* 0x0000000000007918 */ /* 0x000fc00000000000 */
        /* <DEDUP_REMOVED lines=8> */
.L_x_11:


//--------------------- .text._Z11populateVeciPfS_ --------------------------
	.section	.text._Z11populateVeciPfS_,"ax",@progbits
	.align	128
        .global         _Z11populateVeciPfS_
        .type           _Z11populateVeciPfS_,@function
        .size           _Z11populateVeciPfS_,(.L_x_12 - _Z11populateVeciPfS_)
        .other          _Z11populateVeciPfS_,@"STO_CUDA_ENTRY STV_DEFAULT"
_Z11populateVeciPfS_:
.text._Z11populateVeciPfS_:
        /* <DEDUP_REMOVED lines=11> */
[C---:B------:R-:W-:Y:S01]  /*00b0*/  IADD3 R4, PT, PT, R0.reuse, R7, RZ ;  /* 0x0000000700047210 */ /* 0x040fe20007ffe0ff */
[----:B------:R-:W-:Y:S01]  /*00c0*/  IMAD.MOV R9, RZ, RZ, -R0 ;  /* 0x000000ffff097224 */ /* 0x000fe200078e0a00 */
[----:B------:R-:W-:Y:S01]  /*00d0*/  ISETP.NE.U32.AND P2, PT, R0, RZ, PT ;  /* 0x000000ff0000720c */ /* 0x000fe20003f45070 */
[----:B------:R-:W1:Y:S01]  /*00e0*/  LDCU.64 UR4, c[0x0][0x358] ;  /* 0x00006b00ff0477ac */ /* 0x000e620008000a00 */
[C---:B------:R-:W-:Y:S01]  /*00f0*/  ISETP.GE.AND P0, PT, R4.reuse, UR6, PT ;  /* 0x0000000604007c0c */ /* 0x040fe2000bf06270 */
[----:B------:R-:W-:Y:S01]  /*0100*/  BSSY.RECONVERGENT B0, `(.L_x_5) ;  /* 0x0000029000007945 */ /* 0x000fe20003800200 */
[----:B------:R-:W-:Y:S02]  /*0110*/  VIMNMX R5, PT, PT, R4, UR6, !PT ;  /* 0x0000000604057c48 */ /* 0x000fe4000ffe0100 */
[----:B------:R-:W-:-:S04]  /*0120*/  SEL R6, RZ, 0x1, P0 ;  /* 0x00000001ff067807 */ /* 0x000fc80000000000 */
[----:B------:R-:W-:Y:S01]  /*0130*/  IADD3 R5, PT, PT, R5, -R4, -R6 ;  /* 0x8000000405057210 */ /* 0x000fe20007ffe806 */
[----:B0-----:R-:W0:Y:S02]  /*0140*/  MUFU.RCP R8, R8 ;  /* 0x0000000800087308 */ /* 0x001e240000001000 */
[----:B0-----:R-:W-:-:S06]  /*0150*/  IADD3 R2, PT, PT, R8, 0xffffffe, RZ ;  /* 0x0ffffffe08027810 */ /* 0x001fcc0007ffe0ff */
[----:B------:R0:W2:Y:S02]  /*0160*/  F2I.FTZ.U32.TRUNC.NTZ R3, R2 ;  /* 0x0000000200037305 */ /* 0x0000a4000021f000 */
[----:B0-----:R-:W-:Y:S02]  /*0170*/  IMAD.MOV.U32 R2, RZ, RZ, RZ ;  /* 0x000000ffff027224 */ /* 0x001fe400078e00ff */
[----:B--2---:R-:W-:-:S04]  /*0180*/  IMAD R9, R9, R3, RZ ;  /* 0x0000000309097224 */ /* 0x004fc800078e02ff */
[----:B------:R-:W-:-:S06]  /*0190*/  IMAD.HI.U32 R8, R3, R9, R2 ;  /* 0x0000000903087227 */ /* 0x000fcc00078e0002 */
[----:B------:R-:W-:-:S05]  /*01a0*/  IMAD.HI.U32 R9, R8, R5, RZ ;  /* 0x0000000508097227 */ /* 0x000fca00078e00ff */
[----:B------:R-:W-:-:S05]  /*01b0*/  IADD3 R2, PT, PT, -R9, RZ, RZ ;  /* 0x000000ff09027210 */ /* 0x000fca0007ffe1ff */
[----:B------:R-:W-:Y:S02]  /*01c0*/  IMAD R5, R0, R2, R5 ;  /* 0x0000000200057224 */ /* 0x000fe400078e0205 */
[----:B------:R-:W0:Y:S03]  /*01d0*/  LDC.64 R2, c[0x0][0x390] ;  /* 0x0000e400ff027b82 */ /* 0x000e260000000a00 */
[----:B------:R-:W-:-:S13]  /*01e0*/  ISETP.GE.U32.AND P0, PT, R5, R0, PT ;  /* 0x000000000500720c */ /* 0x000fda0003f06070 */
[----:B------:R-:W-:Y:S01]  /*01f0*/  @P0 IMAD.IADD R5, R5, 0x1, -R0 ;  /* 0x0000000105050824 */ /* 0x000fe200078e0a00 */
[----:B------:R-:W-:-:S04]  /*0200*/  @P0 IADD3 R9, PT, PT, R9, 0x1, RZ ;  /* 0x0000000109090810 */ /* 0x000fc80007ffe0ff */
[-C--:B------:R-:W-:Y:S02]  /*0210*/  ISETP.GE.U32.AND P1, PT, R5, R0.reuse, PT ;  /* 0x000000000500720c */ /* 0x080fe40003f26070 */
[----:B------:R-:W2:Y:S11]  /*0220*/  LDC.64 R4, c[0x0][0x388] ;  /* 0x0000e200ff047b82 */ /* 0x000eb60000000a00 */
[----:B------:R-:W-:Y:S01]  /*0230*/  @P1 VIADD R9, R9, 0x1 ;  /* 0x0000000109091836 */ /* 0x000fe20000000000 */
[----:B------:R-:W-:-:S04]  /*0240*/  @!P2 LOP3.LUT R9, RZ, R0, RZ, 0x33, !PT ;  /* 0x00000000ff09a212 */ /* 0x000fc800078e33ff */
[----:B------:R-:W-:-:S04]  /*0250*/  IADD3 R6, PT, PT, R6, R9, RZ ;  /* 0x0000000906067210 */ /* 0x000fc80007ffe0ff */
[C---:B------:R-:W-:Y:S02]  /*0260*/  LOP3.LUT R8, R6.reuse, 0x3, RZ, 0xc0, !PT ;  /* 0x0000000306087812 */ /* 0x040fe400078ec0ff */
[----:B------:R-:W-:Y:S02]  /*0270*/  ISETP.GE.U32.AND P1, PT, R6, 0x3, PT ;  /* 0x000000030600780c */ /* 0x000fe40003f26070 */
[----:B------:R-:W-:-:S13]  /*0280*/  ISETP.NE.AND P0, PT, R8, 0x3, PT ;  /* 0x000000030800780c */ /* 0x000fda0003f05270 */
[----:B01----:R-:W-:Y:S05]  /*0290*/  @!P0 BRA `(.L_x_6) ;  /* 0x00000000003c8947 */ /* 0x003fea0003800000 */
[----:B------:R-:W0:Y:S01]  /*02a0*/  LDC.64 R12, c[0x0][0x390] ;  /* 0x0000e400ff0c7b82 */ /* 0x000e220000000a00 */
[----:B------:R-:W-:Y:S02]  /*02b0*/  VIADD R6, R6, 0x1 ;  /* 0x0000000106067836 */ /* 0x000fe40000000000 */
[----:B------:R-:W-:Y:S02]  /*02c0*/  HFMA2 R17, -RZ, RZ, 2, 0 ;  /* 0x40000000ff117431 */ /* 0x000fe400000001ff */
[----:B------:R-:W-:Y:S01]  /*02d0*/  IMAD.MOV.U32 R19, RZ, RZ, 0x40a00000 ;  /* 0x40a00000ff137424 */ /* 0x000fe200078e00ff */
[----:B------:R-:W-:Y:S02]  /*02e0*/  LOP3.LUT R6, R6, 0x3, RZ, 0xc0, !PT ;  /* 0x0000000306067812 */ /* 0x000fe400078ec0ff */
[----:B------:R-:W1:Y:S02]  /*02f0*/  LDC.64 R14, c[0x0][0x388] ;  /* 0x0000e200ff0e7b82 */ /* 0x000e640000000a00 */
[----:B------:R-:W-:-:S07]  /*0300*/  IADD3 R6, PT, PT, -R6, RZ, RZ ;  /* 0x000000ff06067210 */ /* 0x000fce0007ffe1ff */
.L_x_7:
[----:B-1----:R-:W-:-:S04]  /*0310*/  IMAD.WIDE R10, R7, 0x4, R14 ;  /* 0x00000004070a7825 */ /* 0x002fc800078e020e */
[----:B0-----:R-:W-:Y:S01]  /*0320*/  IMAD.WIDE R8, R7, 0x4, R12 ;  /* 0x0000000407087825 */ /* 0x001fe200078e020c */
[----:B------:R3:W-:Y:S01]  /*0330*/  STG.E desc[UR4][R10.64], R17 ;  /* 0x000000110a007986 */ /* 0x0007e2000c101904 */
[----:B------:R-:W-:Y:S02]  /*0340*/  IADD3 R7, PT, PT, R0, R7, RZ ;  /* 0x0000000700077210 */ /* 0x000fe40007ffe0ff */
[----:B------:R-:W-:Y:S01]  /*0350*/  VIADD R6, R6, 0x1 ;  /* 0x0000000106067836 */ /* 0x000fe20000000000 */
[----:B------:R3:W-:Y:S04]  /*0360*/  STG.E desc[UR4][R8.64], R19 ;  /* 0x0000001308007986 */ /* 0x0007e8000c101904 */
[----:B------:R-:W-:-:S13]  /*0370*/  ISETP.NE.AND P0, PT, R6, RZ, PT ;  /* 0x000000ff0600720c */ /* 0x000fda0003f05270 */
[----:B---3--:R-:W-:Y:S05]  /*0380*/  @P0 BRA `(.L_x_7) ;  /* 0xfffffffc00e00947 */ /* 0x008fea000383ffff */
.L_x_6:
[----:B------:R-:W-:Y:S05]  /*0390*/  BSYNC.RECONVERGENT B0 ;  /* 0x0000000000007941 */ /* 0x000fea0003800200 */
.L_x_5:
[----:B------:R-:W-:Y:S05]  /*03a0*/  @!P1 EXIT ;  /* 0x000000000000994d */ /* 0x000fea0003800000 */
.L_x_8:
[----:B0-2---:R-:W-:Y:S01]  /*03b0*/  IMAD.WIDE R20, R7, 0x4, R4 ;  /* 0x0000000407147825 */ /* 0x005fe200078e0204 */
[----:B------:R-:W-:-:S03]  /*03c0*/  MOV R27, 0x40a00000 ;  /* 0x40a00000001b7802 */ /* 0x000fc60000000f00 */
[----:B------:R-:W-:Y:S01]  /*03d0*/  IMAD.WIDE R22, R7, 0x4, R2 ;  /* 0x0000000407167825 */ /* 0x000fe200078e0202 */
[----:B------:R-:W-:-:S03]  /*03e0*/  LEA R7, R0, R7, 0x2 ;  /* 0x0000000700077211 */ /* 0x000fc600078e10ff */
[----:B------:R-:W-:Y:S01]  /*03f0*/  IMAD.WIDE R8, R0, 0x4, R20 ;  /* 0x0000000400087825 */ /* 0x000fe200078e0214 */
[----:B------:R-:W-:-:S03]  /*0400*/  ISETP.GE.AND P0, PT, R7, UR6, PT ;  /* 0x0000000607007c0c */ /* 0x000fc6000bf06270 */
[----:B------:R-:W-:-:S04]  /*0410*/  IMAD.WIDE R10, R0, 0x4, R22 ;  /* 0x00000004000a7825 */ /* 0x000fc800078e0216 */
[----:B------:R-:W-:Y:S02]  /*0420*/  IMAD.MOV.U32 R25, RZ, RZ, 0x40000000 ;  /* 0x40000000ff197424 */ /* 0x000fe400078e00ff */
[----:B------:R-:W-:-:S03]  /*0430*/  IMAD.WIDE R12, R0, 0x4, R8 ;  /* 0x00000004000c7825 */ /* 0x000fc600078e0208 */
[----:B------:R0:W-:Y:S01]  /*0440*/  STG.E desc[UR4][R20.64], R25 ;  /* 0x0000001914007986 */ /* 0x0001e2000c101904 */
[----:B------:R-:W-:-:S03]  /*0450*/  IMAD.WIDE R14, R0, 0x4, R10 ;  /* 0x00000004000e7825 */ /* 0x000fc600078e020a */
[----:B------:R0:W-:Y:S01]  /*0460*/  STG.E desc[UR4][R22.64], R27 ;  /* 0x0000001b16007986 */ /* 0x0001e2000c101904 */
[----:B------:R-:W-:-:S03]  /*0470*/  IMAD.WIDE R16, R0, 0x4, R12 ;  /* 0x0000000400107825 */ /* 0x000fc600078e020c */
[----:B------:R0:W-:Y:S01]  /*0480*/  STG.E desc[UR4][R8.64], R25 ;  /* 0x0000001908007986 */ /* 0x0001e2000c101904 */
[----:B------:R-:W-:-:S03]  /*0490*/  IMAD.WIDE R18, R0, 0x4, R14 ;  /* 0x0000000400127825 */ /* 0x000fc600078e020e */
[----:B------:R0:W-:Y:S04]  /*04a0*/  STG.E desc[UR4][R10.64], R27 ;  /* 0x0000001b0a007986 */ /* 0x0001e8000c101904 */
[----:B------:R0:W-:Y:S04]  /*04b0*/  STG.E desc[UR4][R12.64], R25 ;  /* 0x000000190c007986 */ /* 0x0001e8000c101904 */
[----:B------:R0:W-:Y:S04]  /*04c0*/  STG.E desc[UR4][R14.64], R27 ;  /* 0x0000001b0e007986 */ /* 0x0001e8000c101904 */
[----:B------:R0:W-:Y:S04]  /*04d0*/  STG.E desc[UR4][R16.64], R25 ;  /* 0x0000001910007986 */ /* 0x0001e8000c101904 */
[----:B------:R0:W-:Y:S01]  /*04e0*/  STG.E desc[UR4][R18.64], R27 ;  /* 0x0000001b12007986 */ /* 0x0001e2000c101904 */
[----:B------:R-:W-:Y:S05]  /*04f0*/  @!P0 BRA `(.L_x_8) ;  /* 0xfffffffc00ac8947 */ /* 0x000fea000383ffff */
[----:B------:R-:W-:Y:S05]  /*0500*/  EXIT ;  /* 0x000000000000794d */ /* 0x000fea0003800000 */
.L_x_9:
        /* <DEDUP_REMOVED lines=15> */
.L_x_12:


//--------------------- .text._Z5resetPc          --------------------------
	.section	.text._Z5resetPc,"ax",@progbits
	.align	128
        .global         _Z5resetPc
        .type           _Z5resetPc,@function
        .size           _Z5resetPc,(.L_x_13 - _Z5resetPc)
        .other          _Z5resetPc,@"STO_CUDA_ENTRY STV_DEFAULT"
_Z5resetPc:
.text._Z5resetPc:
[----:B------:R-:W-:Y:S01]  /*0000*/  LDC R1, c[0x0][0x37c] ;  /* 0x0000df00ff017b82 */ /* 0x000fe20000000800 */
[----:B------:R-:W0:Y:S07]  /*0010*/  S2R R3, SR_TID.X ;  /* 0x0000000000037919 */ /* 0x000e2e0000002100 */
[----:B------:R-:W0:Y:S01]  /*0020*/  S2UR UR4, SR_CTAID.X ;  /* 0x00000000000479c3 */ /* 0x000e220000002500 */
[----:B------:R-:W1:Y:S01]  /*0030*/  LDCU.64 UR6, c[0x0][0x380] ;  /* 0x00007000ff0677ac */ /* 0x000e620008000a00 */
[----:B------:R-:W-:Y:S01]  /*0040*/  HFMA2 R4, -RZ, RZ, 0, 2.74181365966796875e-06 ;  /* 0x0000002eff047431 */ /* 0x000fe200000001ff */
[----:B------:R-:W2:Y:S05]  /*0050*/  S2R R5, SR_TID.Y ;  /* 0x0000000000057919 */ /* 0x000eaa0000002200 */
[----:B------:R-:W0:Y:S08]  /*0060*/  LDC R0, c[0x0][0x360] ;  /* 0x0000d800ff007b82 */ /* 0x000e300000000800 */
[----:B------:R-:W2:Y:S08]  /*0070*/  S2UR UR5, SR_CTAID.Y ;  /* 0x00000000000579c3 */ /* 0x000eb00000002600 */
[----:B------:R-:W2:Y:S01]  /*0080*/  LDC R2, c[0x0][0x364] ;  /* 0x0000d900ff027b82 */ /* 0x000ea20000000800 */
[----:B0-----:R-:W-:-:S02]  /*0090*/  IMAD R0, R0, UR4, R3 ;  /* 0x0000000400007c24 */ /* 0x001fc4000f8e0203 */
[----:B--2---:R-:W-:Y:S01]  /*00a0*/  IMAD R3, R2, UR5, R5 ;  /* 0x0000000502037c24 */ /* 0x004fe2000f8e0205 */
[----:B------:R-:W0:Y:S03]  /*00b0*/  LDCU.64 UR4, c[0x0][0x358] ;  /* 0x00006b00ff0477ac */ /* 0x000e260008000a00 */
[----:B------:R-:W-:-:S05]  /*00c0*/  IMAD R0, R3, 0x1e, R0 ;  /* 0x0000001e03007824 */ /* 0x000fca00078e0200 */
[----:B-1----:R-:W-:-:S04]  /*00d0*/  IADD3 R2, P0, PT, R0, UR6, RZ ;  /* 0x0000000600027c10 */ /* 0x002fc8000ff1e0ff */
[----:B------:R-:W-:Y:S02]  /*00e0*/  LEA.HI.X.SX32 R3, R0, UR7, 0x1, P0 ;  /* 0x0000000700037c11 */ /* 0x000fe400080f0eff */
[----:B------:R-:W-:-:S05]  /*00f0*/  PRMT R0, R4, 0x7610, R0 ;  /* 0x0000761004007816 */ /* 0x000fca0000000000 */
[----:B0-----:R-:W-:Y:S01]  /*0100*/  STG.E.U8 desc[UR4][R2.64], R0 ;  /* 0x0000000002007986 */ /* 0x001fe2000c101104 */
[----:B------:R-:W-:Y:S05]  /*0110*/  EXIT ;  /* 0x000000000000794d */ /* 0x000fea0003800000 */
.L_x_10:
        /* <DEDUP_REMOVED lines=14> */
.L_x_13:


//--------------------- .nv.shared.reserved.0     --------------------------
	.section	.nv.shared.reserved.0,"aw",@nobits
	.weak		__nv_reservedSMEM_offset_0_alias
	.size		__nv_reservedSMEM_offset_0_alias, 0, 64
	.other		__nv_reservedSMEM_offset_0_alias,@"STO_CUDA_RESERVED_SHARED STV_DEFAULT"
__nv_reservedSMEM_offset_0_alias:
	.zero		0
	.zero		64


//--------------------- .nv.constant0._Z6vecAddiPfS_S_ --------------------------
	.section	.nv.constant0._Z6vecAddiPfS_S_,"a",@progbits
	.sectionflags	@""
	.align	4
.nv.constant0._Z6vecAddiPfS_S_:
	.zero		928


//--------------------- .nv.constant0._Z11populateVeciPfS_ --------------------------
	.section	.nv.constant0._Z11populateVeciPfS_,"a",@progbits
	.sectionflags	@""
	.align	4
.nv.constant0._Z11populateVeciPfS_:
	.zero		920


//--------------------- .nv.constant0._Z5resetPc  --------------------------
	.section	.nv.constant0._Z5resetPc,"a",@progbits
	.sectionflags	@""
	.align	4
.nv.constant0._Z5resetPc:
	.zero		904


//--------------------- SYMBOLS --------------------------

	.type		.nv.reservedSmem.offset0,@object
	.size		.nv.reservedSmem.offset0,0x4
